//
// Generated by NVIDIA NVVM Compiler
//
// Compiler Build ID: CL-36424714
// Cuda compilation tools, release 13.0, V13.0.88
// Based on NVVM 20.0.0
//

.version 9.0
.target sm_100
.address_size 64

	// .globl	_Z10repeatcharPcS_i

.visible .entry _Z10repeatcharPcS_i(
	.param .u64 .ptr .align 1 _Z10repeatcharPcS_i_param_0,
	.param .u64 .ptr .align 1 _Z10repeatcharPcS_i_param_1,
	.param .u32 _Z10repeatcharPcS_i_param_2
)
{
	.reg .pred 	%p<10>;
	.reg .b16 	%rs<19>;
	.reg .b32 	%r<103>;
	.reg .b64 	%rd<73>;

	ld.param.u64 	%rd9, [_Z10repeatcharPcS_i_param_0];
	ld.param.u64 	%rd10, [_Z10repeatcharPcS_i_param_1];
	ld.param.u32 	%r63, [_Z10repeatcharPcS_i_param_2];
	cvta.to.global.u64 	%rd1, %rd10;
	mov.u32 	%r1, %tid.x;
	mov.u32 	%r2, %ntid.x;
	setp.lt.s32 	%p1, %r63, 1;
	@%p1 bra 	$L__BB0_13;
	cvta.to.global.u64 	%rd11, %rd9;
	cvt.u64.u32 	%rd12, %r1;
	add.s64 	%rd2, %rd11, %rd12;
	setp.lt.u32 	%p2, %r63, 16;
	mov.b32 	%r100, 0;
	@%p2 bra 	$L__BB0_4;
	ld.global.u8 	%rs18, [%rd2];
	and.b32  	%r65, %r63, 2147483632;
	neg.s32 	%r98, %r65;
	add.s32 	%r97, %r1, %r2;
	shl.b32 	%r66, %r2, 1;
	add.s32 	%r96, %r1, %r66;
	mad.lo.s32 	%r95, %r2, 3, %r1;
	shl.b32 	%r67, %r2, 2;
	add.s32 	%r94, %r1, %r67;
	mad.lo.s32 	%r93, %r2, 5, %r1;
	mad.lo.s32 	%r92, %r2, 6, %r1;
	mad.lo.s32 	%r91, %r2, 7, %r1;
	shl.b32 	%r68, %r2, 3;
	add.s32 	%r90, %r1, %r68;
	mad.lo.s32 	%r89, %r2, 9, %r1;
	mad.lo.s32 	%r88, %r2, 10, %r1;
	mad.lo.s32 	%r87, %r2, 11, %r1;
	mad.lo.s32 	%r86, %r2, 12, %r1;
	mad.lo.s32 	%r85, %r2, 13, %r1;
	mad.lo.s32 	%r84, %r2, 14, %r1;
	mad.lo.s32 	%r83, %r2, 15, %r1;
	add.s64 	%rd71, %rd1, %rd12;
	mul.wide.u32 	%rd44, %r2, 16;
$L__BB0_3:
	.pragma "nounroll";
	and.b32  	%r100, %r63, 2147483632;
	st.global.u8 	[%rd71], %rs18;
	ld.global.u8 	%rs5, [%rd2];
	cvt.u64.u32 	%rd14, %r97;
	add.s64 	%rd15, %rd1, %rd14;
	st.global.u8 	[%rd15], %rs5;
	cvt.u64.u32 	%rd16, %r96;
	add.s64 	%rd17, %rd1, %rd16;
	st.global.u8 	[%rd17], %rs5;
	ld.global.u8 	%rs6, [%rd2];
	cvt.u64.u32 	%rd18, %r95;
	add.s64 	%rd19, %rd1, %rd18;
	st.global.u8 	[%rd19], %rs6;
	cvt.u64.u32 	%rd20, %r94;
	add.s64 	%rd21, %rd1, %rd20;
	st.global.u8 	[%rd21], %rs6;
	ld.global.u8 	%rs7, [%rd2];
	cvt.u64.u32 	%rd22, %r93;
	add.s64 	%rd23, %rd1, %rd22;
	st.global.u8 	[%rd23], %rs7;
	cvt.u64.u32 	%rd24, %r92;
	add.s64 	%rd25, %rd1, %rd24;
	st.global.u8 	[%rd25], %rs7;
	ld.global.u8 	%rs8, [%rd2];
	cvt.u64.u32 	%rd26, %r91;
	add.s64 	%rd27, %rd1, %rd26;
	st.global.u8 	[%rd27], %rs8;
	cvt.u64.u32 	%rd28, %r90;
	add.s64 	%rd29, %rd1, %rd28;
	st.global.u8 	[%rd29], %rs8;
	ld.global.u8 	%rs9, [%rd2];
	cvt.u64.u32 	%rd30, %r89;
	add.s64 	%rd31, %rd1, %rd30;
	st.global.u8 	[%rd31], %rs9;
	cvt.u64.u32 	%rd32, %r88;
	add.s64 	%rd33, %rd1, %rd32;
	st.global.u8 	[%rd33], %rs9;
	ld.global.u8 	%rs10, [%rd2];
	cvt.u64.u32 	%rd34, %r87;
	add.s64 	%rd35, %rd1, %rd34;
	st.global.u8 	[%rd35], %rs10;
	cvt.u64.u32 	%rd36, %r86;
	add.s64 	%rd37, %rd1, %rd36;
	st.global.u8 	[%rd37], %rs10;
	ld.global.u8 	%rs11, [%rd2];
	cvt.u64.u32 	%rd38, %r85;
	add.s64 	%rd39, %rd1, %rd38;
	st.global.u8 	[%rd39], %rs11;
	cvt.u64.u32 	%rd40, %r84;
	add.s64 	%rd41, %rd1, %rd40;
	st.global.u8 	[%rd41], %rs11;
	ld.global.u8 	%rs18, [%rd2];
	cvt.u64.u32 	%rd42, %r83;
	add.s64 	%rd43, %rd1, %rd42;
	st.global.u8 	[%rd43], %rs18;
	add.s32 	%r98, %r98, 16;
	shl.b32 	%r69, %r2, 4;
	add.s32 	%r97, %r97, %r69;
	add.s32 	%r96, %r96, %r69;
	add.s32 	%r95, %r95, %r69;
	add.s32 	%r94, %r94, %r69;
	add.s32 	%r93, %r93, %r69;
	add.s32 	%r92, %r92, %r69;
	add.s32 	%r91, %r91, %r69;
	add.s32 	%r90, %r90, %r69;
	add.s32 	%r89, %r89, %r69;
	add.s32 	%r88, %r88, %r69;
	add.s32 	%r87, %r87, %r69;
	add.s32 	%r86, %r86, %r69;
	add.s32 	%r85, %r85, %r69;
	add.s32 	%r84, %r84, %r69;
	add.s32 	%r83, %r83, %r69;
	add.s64 	%rd71, %rd71, %rd44;
	setp.ne.s32 	%p3, %r98, 0;
	@%p3 bra 	$L__BB0_3;
$L__BB0_4:
	and.b32  	%r53, %r63, 15;
	setp.eq.s32 	%p4, %r53, 0;
	@%p4 bra 	$L__BB0_13;
	and.b32  	%r54, %r63, 7;
	setp.lt.u32 	%p5, %r53, 8;
	@%p5 bra 	$L__BB0_7;
	ld.global.u8 	%rs12, [%rd2];
	mad.lo.s32 	%r70, %r100, %r2, %r1;
	cvt.u64.u32 	%rd45, %r70;
	add.s64 	%rd46, %rd1, %rd45;
	st.global.u8 	[%rd46], %rs12;
	add.s32 	%r71, %r70, %r2;
	cvt.u64.u32 	%rd47, %r71;
	add.s64 	%rd48, %rd1, %rd47;
	st.global.u8 	[%rd48], %rs12;
	ld.global.u8 	%rs13, [%rd2];
	add.s32 	%r72, %r71, %r2;
	cvt.u64.u32 	%rd49, %r72;
	add.s64 	%rd50, %rd1, %rd49;
	st.global.u8 	[%rd50], %rs13;
	add.s32 	%r73, %r72, %r2;
	cvt.u64.u32 	%rd51, %r73;
	add.s64 	%rd52, %rd1, %rd51;
	st.global.u8 	[%rd52], %rs13;
	ld.global.u8 	%rs14, [%rd2];
	add.s32 	%r74, %r73, %r2;
	cvt.u64.u32 	%rd53, %r74;
	add.s64 	%rd54, %rd1, %rd53;
	st.global.u8 	[%rd54], %rs14;
	add.s32 	%r75, %r74, %r2;
	cvt.u64.u32 	%rd55, %r75;
	add.s64 	%rd56, %rd1, %rd55;
	st.global.u8 	[%rd56], %rs14;
	ld.global.u8 	%rs15, [%rd2];
	add.s32 	%r76, %r75, %r2;
	cvt.u64.u32 	%rd57, %r76;
	add.s64 	%rd58, %rd1, %rd57;
	st.global.u8 	[%rd58], %rs15;
	add.s32 	%r77, %r76, %r2;
	cvt.u64.u32 	%rd59, %r77;
	add.s64 	%rd60, %rd1, %rd59;
	st.global.u8 	[%rd60], %rs15;
	add.s32 	%r100, %r100, 8;
$L__BB0_7:
	setp.eq.s32 	%p6, %r54, 0;
	@%p6 bra 	$L__BB0_13;
	and.b32  	%r57, %r63, 3;
	setp.lt.u32 	%p7, %r54, 4;
	@%p7 bra 	$L__BB0_10;
	ld.global.u8 	%rs16, [%rd2];
	mad.lo.s32 	%r78, %r100, %r2, %r1;
	cvt.u64.u32 	%rd61, %r78;
	add.s64 	%rd62, %rd1, %rd61;
	st.global.u8 	[%rd62], %rs16;
	add.s32 	%r79, %r78, %r2;
	cvt.u64.u32 	%rd63, %r79;
	add.s64 	%rd64, %rd1, %rd63;
	st.global.u8 	[%rd64], %rs16;
	ld.global.u8 	%rs17, [%rd2];
	add.s32 	%r80, %r79, %r2;
	cvt.u64.u32 	%rd65, %r80;
	add.s64 	%rd66, %rd1, %rd65;
	st.global.u8 	[%rd66], %rs17;
	add.s32 	%r81, %r80, %r2;
	cvt.u64.u32 	%rd67, %r81;
	add.s64 	%rd68, %rd1, %rd67;
	st.global.u8 	[%rd68], %rs17;
	add.s32 	%r100, %r100, 4;
$L__BB0_10:
	setp.eq.s32 	%p8, %r57, 0;
	@%p8 bra 	$L__BB0_13;
	ld.global.u8 	%rs4, [%rd2];
	mad.lo.s32 	%r82, %r2, %r100, %r1;
	cvt.u64.u32 	%rd69, %r82;
	add.s64 	%rd72, %rd1, %rd69;
	neg.s32 	%r102, %r57;
	cvt.u64.u32 	%rd70, %r2;
$L__BB0_12:
	.pragma "nounroll";
	st.global.u8 	[%rd72], %rs4;
	add.s64 	%rd72, %rd72, %rd70;
	add.s32 	%r102, %r102, 1;
	setp.ne.s32 	%p9, %r102, 0;
	@%p9 bra 	$L__BB0_12;
$L__BB0_13:
	ret;

}


// ===== COMPILED SASS (sm_100) =====

	.target	sm_100

	.elftype	@"ET_EXEC"


//--------------------- .note.nv.tkinfo           --------------------------
	.section	.note.nv.tkinfo,"",@"SHT_NOTE"
	.sectionflags	@"SHF_NOTE_NV_TKINFO"
	.tkinfo
        /*0018*/ 	.word	0x00000002
        /*0030*/ 	.string	""
        /*0030*/ 	.string	"ptxas"
        /*0030*/ 	.string	"Cuda compilation tools, release 13.0, V13.0.88"
        /*0030*/ 	.string	"Build cuda_13.0.r13.0/compiler.36424714_0"
        /*0030*/ 	.string	"-arch sm_100 -m 64 "



//--------------------- .note.nv.cuinfo           --------------------------
	.section	.note.nv.cuinfo,"",@"SHT_NOTE"
	.sectionflags	@"SHF_NOTE_NV_CUINFO"
        /*0018*/ 	.short	0x0002
        /*001a*/ 	.short	0x0064
        /*001c*/ 	.short	0x0082
	.zero		2


//--------------------- .nv.info                  --------------------------
	.section	.nv.info,"",@"SHT_CUDA_INFO"
	.align	4


	//----- nvinfo : EIATTR_REGCOUNT
	.align		4
        /*0000*/ 	.byte	0x04, 0x2f
        /*0002*/ 	.short	(.L_1 - .L_0)
	.align		4
.L_0:
        /*0004*/ 	.word	index@(_Z10repeatcharPcS_i)
        /*0008*/ 	.word	0x00000020


	//----- nvinfo : EIATTR_FRAME_SIZE
	.align		4
.L_1:
        /*000c*/ 	.byte	0x04, 0x11
        /*000e*/ 	.short	(.L_3 - .L_2)
	.align		4
.L_2:
        /*0010*/ 	.word	index@(_Z10repeatcharPcS_i)
        /*0014*/ 	.word	0x00000000


	//----- nvinfo : EIATTR_MIN_STACK_SIZE
	.align		4
.L_3:
        /*0018*/ 	.byte	0x04, 0x12
        /*001a*/ 	.short	(.L_5 - .L_4)
	.align		4
.L_4:
        /*001c*/ 	.word	index@(_Z10repeatcharPcS_i)
        /*0020*/ 	.word	0x00000000
.L_5:


//--------------------- .nv.compat                --------------------------
	.section	.nv.compat,"",@"SHT_CUDA_COMPAT_INFO"
	.align	4
        /*0000*/ 	.byte	0x02, 0x09, 0x00, 0x00, 0x02, 0x02, 0x01, 0x00, 0x02, 0x05, 0x05, 0x00, 0x03, 0x07, 0x01, 0x01
        /*0010*/ 	.byte	0x02, 0x03, 0x00, 0x00, 0x02, 0x06, 0x01, 0x00, 0x04, 0x0b, 0x08, 0x00, 0x09, 0x00, 0x00, 0x00
        /*0020*/ 	.byte	0x00, 0x00, 0x00, 0x00


//--------------------- .nv.info._Z10repeatcharPcS_i --------------------------
	.section	.nv.info._Z10repeatcharPcS_i,"",@"SHT_CUDA_INFO"
	.sectionflags	@""
	.align	4


	//----- nvinfo : EIATTR_CUDA_API_VERSION
	.align		4
        /*0000*/ 	.byte	0x04, 0x37
        /*0002*/ 	.short	(.L_7 - .L_6)
.L_6:
        /*0004*/ 	.word	0x00000082


	//----- nvinfo : EIATTR_KPARAM_INFO
	.align		4
.L_7:
        /*0008*/ 	.byte	0x04, 0x17
        /*000a*/ 	.short	(.L_9 - .L_8)
.L_8:
        /*000c*/ 	.word	0x00000000
        /*0010*/ 	.short	0x0002
        /*0012*/ 	.short	0x0010
        /*0014*/ 	.byte	0x00, 0xf0, 0x11, 0x00


	//----- nvinfo : EIATTR_KPARAM_INFO
	.align		4
.L_9:
        /*0018*/ 	.byte	0x04, 0x17
        /*001a*/ 	.short	(.L_11 - .L_10)
.L_10:
        /*001c*/ 	.word	0x00000000
        /*0020*/ 	.short	0x0001
        /*0022*/ 	.short	0x0008
        /*0024*/ 	.byte	0x00, 0xf5, 0x21, 0x00


	//----- nvinfo : EIATTR_KPARAM_INFO
	.align		4
.L_11:
        /*0028*/ 	.byte	0x04, 0x17
        /*002a*/ 	.short	(.L_13 - .L_12)
.L_12:
        /*002c*/ 	.word	0x00000000
        /*0030*/ 	.short	0x0000
        /*0032*/ 	.short	0x0000
        /*0034*/ 	.byte	0x00, 0xf5, 0x21, 0x00


	//----- nvinfo : EIATTR_SPARSE_MMA_MASK
	.align		4
.L_13:
        /*0038*/ 	.byte	0x03, 0x50
        /*003a*/ 	.short	0x0000


	//----- nvinfo : EIATTR_MAXREG_COUNT
	.align		4
        /*003c*/ 	.byte	0x03, 0x1b
        /*003e*/ 	.short	0x00ff


	//----- nvinfo : EIATTR_MERCURY_ISA_VERSION
	.align		4
        /*0040*/ 	.byte	0x03, 0x5f
        /*0042*/ 	.short	0x0101


	//----- nvinfo : EIATTR_VRC_CTA_INIT_COUNT
	.align		4
        /*0044*/ 	.byte	0x02, 0x4a
	.zero		1
	.zero		1


	//----- nvinfo : EIATTR_EXIT_INSTR_OFFSETS
	.align		4
        /*0048*/ 	.byte	0x04, 0x1c
        /*004a*/ 	.short	(.L_15 - .L_14)


	//   ....[0]....
.L_14:
        /*004c*/ 	.word	0x00000030


	//   ....[1]....
        /*0050*/ 	.word	0x000006c0


	//   ....[2]....
        /*0054*/ 	.word	0x00000970


	//   ....[3]....
        /*0058*/ 	.word	0x00000b00


	//   ....[4]....
        /*005c*/ 	.word	0x00000bf0


	//----- nvinfo : EIATTR_CBANK_PARAM_SIZE
	.align		4
.L_15:
        /*0060*/ 	.byte	0x03, 0x19
        /*0062*/ 	.short	0x0014


	//----- nvinfo : EIATTR_PARAM_CBANK
	.align		4
        /*0064*/ 	.byte	0x04, 0x0a
        /*0066*/ 	.short	(.L_17 - .L_16)
	.align		4
.L_16:
        /*0068*/ 	.word	index@(.nv.constant0._Z10repeatcharPcS_i)
        /*006c*/ 	.short	0x0380
        /*006e*/ 	.short	0x0014


	//----- nvinfo : EIATTR_SW_WAR
	.align		4
.L_17:
        /*0070*/ 	.byte	0x04, 0x36
        /*0072*/ 	.short	(.L_19 - .L_18)
.L_18:
        /*0074*/ 	.word	0x00000008
.L_19:


//--------------------- .nv.callgraph             --------------------------
	.section	.nv.callgraph,"",@"SHT_CUDA_CALLGRAPH"
	.align	4
	.sectionentsize	8
	.align		4
        /*0000*/ 	.word	0x00000000
	.align		4
        /*0004*/ 	.word	0xffffffff
	.align		4
        /*0008*/ 	.word	0x00000000
	.align		4
        /*000c*/ 	.word	0xfffffffe
	.align		4
        /*0010*/ 	.word	0x00000000
	.align		4
        /*0014*/ 	.word	0xfffffffd
	.align		4
        /*0018*/ 	.word	0x00000000
	.align		4
        /*001c*/ 	.word	0xfffffffc


//--------------------- .text._Z10repeatcharPcS_i --------------------------
	.section	.text._Z10repeatcharPcS_i,"ax",@progbits
	.align	128
        .global         _Z10repeatcharPcS_i
        .type           _Z10repeatcharPcS_i,@function
        .size           _Z10repeatcharPcS_i,(.L_x_6 - _Z10repeatcharPcS_i)
        .other          _Z10repeatcharPcS_i,@"STO_CUDA_ENTRY STV_DEFAULT"
_Z10repeatcharPcS_i:
.text._Z10repeatcharPcS_i:
[----:B------:R-:W-:Y:S08]  /*0000*/  LDC R1, c[0x0][0x37c] ;  /* 0x0000df00ff017b82 */ /* 0x000ff00000000800 */
[----:B------:R-:W0:Y:S02]  /*0010*/  LDC R0, c[0x0][0x390] ;  /* 0x0000e400ff007b82 */ /* 0x000e240000000800 */
[----:B0-----:R-:W-:-:S13]  /*0020*/  ISETP.GE.AND P0, PT, R0, 0x1, PT ;  /* 0x000000010000780c */ /* 0x001fda0003f06270 */
[----:B------:R-:W-:Y:S05]  /*0030*/  @!P0 EXIT ;  /* 0x000000000000894d */ /* 0x000fea0003800000 */
[----:B------:R-:W0:Y:S01]  /*0040*/  S2R R2, SR_TID.X ;  /* 0x0000000000027919 */ /* 0x000e220000002100 */
[----:B------:R-:W0:Y:S01]  /*0050*/  LDCU.64 UR6, c[0x0][0x380] ;  /* 0x00007000ff0677ac */ /* 0x000e220008000a00 */
[----:B------:R-:W1:Y:S01]  /*0060*/  LDC R3, c[0x0][0x360] ;  /* 0x0000d800ff037b82 */ /* 0x000e620000000800 */
[----:B------:R-:W-:Y:S01]  /*0070*/  ISETP.GE.U32.AND P0, PT, R0, 0x10, PT ;  /* 0x000000100000780c */ /* 0x000fe20003f06070 */
[----:B------:R-:W-:Y:S01]  /*0080*/  IMAD.MOV.U32 R5, RZ, RZ, RZ ;  /* 0x000000ffff057224 */ /* 0x000fe200078e00ff */
[----:B------:R-:W2:Y:S01]  /*0090*/  LDCU.64 UR4, c[0x0][0x358] ;  /* 0x00006b00ff0477ac */ /* 0x000ea20008000a00 */
[----:B0-----:R-:W-:-:S05]  /*00a0*/  IADD3 R16, P1, PT, R2, UR6, RZ ;  /* 0x0000000602107c10 */ /* 0x001fca000ff3e0ff */
[----:B------:R-:W-:-:S05]  /*00b0*/  IMAD.X R17, RZ, RZ, UR7, P1 ;  /* 0x00000007ff117e24 */ /* 0x000fca00088e06ff */
[----:B--2---:R-:W-:Y:S05]  /*00c0*/  @!P0 BRA `(.L_x_0) ;  /* 0x0000000400788947 */ /* 0x004fea0003800000 */
[----:B------:R0:W5:Y:S01]  /*00d0*/  LDG.E.U8 R29, desc[UR4][R16.64] ;  /* 0x00000004101d7981 */ /* 0x000162000c1e1100 */
[----:B------:R-:W2:Y:S01]  /*00e0*/  LDCU.64 UR6, c[0x0][0x388] ;  /* 0x00007100ff0677ac */ /* 0x000ea20008000a00 */
[----:B------:R-:W-:Y:S01]  /*00f0*/  LOP3.LUT R5, R0, 0x7ffffff0, RZ, 0xc0, !PT ;  /* 0x7ffffff000057812 */ /* 0x000fe200078ec0ff */
[----:B-1----:R-:W-:Y:S01]  /*0100*/  IMAD.IADD R4, R2, 0x1, R3 ;  /* 0x0000000102047824 */ /* 0x002fe200078e0203 */
[C---:B------:R-:W-:Y:S01]  /*0110*/  LEA R6, R3.reuse, R2, 0x1 ;  /* 0x0000000203067211 */ /* 0x040fe200078e08ff */
[C-C-:B------:R-:W-:Y:S02]  /*0120*/  IMAD R8, R3.reuse, 0x3, R2.reuse ;  /* 0x0000000303087824 */ /* 0x140fe400078e0202 */
[C-C-:B------:R-:W-:Y:S02]  /*0130*/  IMAD R10, R3.reuse, 0x4, R2.reuse ;  /* 0x00000004030a7824 */ /* 0x140fe400078e0202 */
[C-C-:B------:R-:W-:Y:S02]  /*0140*/  IMAD R12, R3.reuse, 0x5, R2.reuse ;  /* 0x00000005030c7824 */ /* 0x140fe400078e0202 */
[----:B------:R-:W-:-:S02]  /*0150*/  IMAD R14, R3, 0x6, R2 ;  /* 0x00000006030e7824 */ /* 0x000fc400078e0202 */
[C-C-:B------:R-:W-:Y:S02]  /*0160*/  IMAD R24, R3.reuse, 0x7, R2.reuse ;  /* 0x0000000703187824 */ /* 0x140fe400078e0202 */
[C-C-:B------:R-:W-:Y:S02]  /*0170*/  IMAD R26, R3.reuse, 0x8, R2.reuse ;  /* 0x00000008031a7824 */ /* 0x140fe400078e0202 */
[C-C-:B------:R-:W-:Y:S01]  /*0180*/  IMAD R28, R3.reuse, 0x9, R2.reuse ;  /* 0x00000009031c7824 */ /* 0x140fe200078e0202 */
[----:B--2---:R-:W-:Y:S01]  /*0190*/  IADD3 R18, P0, PT, R2, UR6, RZ ;  /* 0x0000000602127c10 */ /* 0x004fe2000ff1e0ff */
[C-C-:B------:R-:W-:Y:S02]  /*01a0*/  IMAD R7, R3.reuse, 0xa, R2.reuse ;  /* 0x0000000a03077824 */ /* 0x140fe400078e0202 */
[C-C-:B------:R-:W-:Y:S01]  /*01b0*/  IMAD R9, R3.reuse, 0xb, R2.reuse ;  /* 0x0000000b03097824 */ /* 0x140fe200078e0202 */
[----:B------:R-:W-:Y:S01]  /*01c0*/  IADD3.X R19, PT, PT, RZ, UR7, RZ, P0, !PT ;  /* 0x00000007ff137c10 */ /* 0x000fe200087fe4ff */
[----:B------:R-:W-:-:S02]  /*01d0*/  IMAD R11, R3, 0xc, R2 ;  /* 0x0000000c030b7824 */ /* 0x000fc400078e0202 */
[C-C-:B------:R-:W-:Y:S02]  /*01e0*/  IMAD R15, R3.reuse, 0xd, R2.reuse ;  /* 0x0000000d030f7824 */ /* 0x140fe400078e0202 */
[C-C-:B------:R-:W-:Y:S02]  /*01f0*/  IMAD R25, R3.reuse, 0xe, R2.reuse ;  /* 0x0000000e03197824 */ /* 0x140fe400078e0202 */
[----:B------:R-:W-:Y:S02]  /*0200*/  IMAD R27, R3, 0xf, R2 ;  /* 0x0000000f031b7824 */ /* 0x000fe400078e0202 */
[----:B0-----:R-:W-:-:S07]  /*0210*/  IMAD.MOV R13, RZ, RZ, -R5 ;  /* 0x000000ffff0d7224 */ /* 0x001fce00078e0a05 */
.L_x_1:
[----:B0----5:R0:W-:Y:S04]  /*0220*/  STG.E.U8 desc[UR4][R18.64], R29 ;  /* 0x0000001d12007986 */ /* 0x0211e8000c101104 */
[----:B0-----:R-:W2:Y:S01]  /*0230*/  LDG.E.U8 R29, desc[UR4][R16.64] ;  /* 0x00000004101d7981 */ /* 0x001ea2000c1e1100 */
[----:B------:R-:W-:Y:S02]  /*0240*/  IADD3 R22, P0, PT, R4, UR6, RZ ;  /* 0x0000000604167c10 */ /* 0x000fe4000ff1e0ff */
[----:B------:R-:W-:-:S03]  /*0250*/  IADD3 R20, P1, PT, R6, UR6, RZ ;  /* 0x0000000606147c10 */ /* 0x000fc6000ff3e0ff */
[----:B------:R-:W-:Y:S02]  /*0260*/  IMAD.X R23, RZ, RZ, UR7, P0 ;  /* 0x00000007ff177e24 */ /* 0x000fe400080e06ff */
[----:B------:R-:W-:-:S03]  /*0270*/  IMAD.X R21, RZ, RZ, UR7, P1 ;  /* 0x00000007ff157e24 */ /* 0x000fc600088e06ff */
[----:B--2---:R-:W-:Y:S04]  /*0280*/  STG.E.U8 desc[UR4][R22.64], R29 ;  /* 0x0000001d16007986 */ /* 0x004fe8000c101104 */
[----:B------:R0:W-:Y:S04]  /*0290*/  STG.E.U8 desc[UR4][R20.64], R29 ;  /* 0x0000001d14007986 */ /* 0x0001e8000c101104 */
[----:B0-----:R-:W2:Y:S01]  /*02a0*/  LDG.E.U8 R29, desc[UR4][R16.64] ;  /* 0x00000004101d7981 */ /* 0x001ea2000c1e1100 */
[----:B------:R-:W-:Y:S02]  /*02b0*/  IADD3 R22, P0, PT, R8, UR6, RZ ;  /* 0x0000000608167c10 */ /* 0x000fe4000ff1e0ff */
[----:B------:R-:W-:-:S02]  /*02c0*/  IADD3 R20, P1, PT, R10, UR6, RZ ;  /* 0x000000060a147c10 */ /* 0x000fc4000ff3e0ff */
[----:B------:R-:W-:-:S03]  /*02d0*/  IADD3.X R23, PT, PT, RZ, UR7, RZ, P0, !PT ;  /* 0x00000007ff177c10 */ /* 0x000fc600087fe4ff */
[----:B------:R-:W-:Y:S02]  /*02e0*/  IMAD.X R21, RZ, RZ, UR7, P1 ;  /* 0x00000007ff157e24 */ /* 0x000fe400088e06ff */
[----:B--2---:R-:W-:Y:S04]  /*02f0*/  STG.E.U8 desc[UR4][R22.64], R29 ;  /* 0x0000001d16007986 */ /* 0x004fe8000c101104 */
[----:B------:R0:W-:Y:S04]  /*0300*/  STG.E.U8 desc[UR4][R20.64], R29 ;  /* 0x0000001d14007986 */ /* 0x0001e8000c101104 */
[----:B0-----:R-:W2:Y:S01]  /*0310*/  LDG.E.U8 R29, desc[UR4][R16.64] ;  /* 0x00000004101d7981 */ /* 0x001ea2000c1e1100 */
[----:B------:R-:W-:-:S02]  /*0320*/  IADD3 R22, P0, PT, R12, UR6, RZ ;  /* 0x000000060c167c10 */ /* 0x000fc4000ff1e0ff */
[----:B------:R-:W-:-:S03]  /*0330*/  IADD3 R20, P1, PT, R14, UR6, RZ ;  /* 0x000000060e147c10 */ /* 0x000fc6000ff3e0ff */
[----:B------:R-:W-:Y:S01]  /*0340*/  IMAD.X R23, RZ, RZ, UR7, P0 ;  /* 0x00000007ff177e24 */ /* 0x000fe200080e06ff */
[----:B------:R-:W-:-:S04]  /*0350*/  IADD3.X R21, PT, PT, RZ, UR7, RZ, P1, !PT ;  /* 0x00000007ff157c10 */ /* 0x000fc80008ffe4ff */
[----:B--2---:R-:W-:Y:S04]  /*0360*/  STG.E.U8 desc[UR4][R22.64], R29 ;  /* 0x0000001d16007986 */ /* 0x004fe8000c101104 */
[----:B------:R0:W-:Y:S04]  /*0370*/  STG.E.U8 desc[UR4][R20.64], R29 ;  /* 0x0000001d14007986 */ /* 0x0001e8000c101104 */
        /* <DEDUP_REMOVED lines=25> */
[----:B------:R-:W-:Y:S02]  /*0510*/  IMAD.X R23, RZ, RZ, UR7, P1 ;  /* 0x00000007ff177e24 */ /* 0x000fe400088e06ff */
[----:B------:R-:W-:Y:S01]  /*0520*/  VIADD R13, R13, 0x10 ;  /* 0x000000100d0d7836 */ /* 0x000fe20000000000 */
[----:B--2---:R-:W-:Y:S04]  /*0530*/  STG.E.U8 desc[UR4][R20.64], R29 ;  /* 0x0000001d14007986 */ /* 0x004fe8000c101104 */
[----:B------:R0:W-:Y:S04]  /*0540*/  STG.E.U8 desc[UR4][R22.64], R29 ;  /* 0x0000001d16007986 */ /* 0x0001e8000c101104 */
[----:B0-----:R-:W2:Y:S01]  /*0550*/  LDG.E.U8 R29, desc[UR4][R16.64] ;  /* 0x00000004101d7981 */ /* 0x001ea2000c1e1100 */
[----:B------:R-:W-:Y:S01]  /*0560*/  IADD3 R20, P0, PT, R27, UR6, RZ ;  /* 0x000000061b147c10 */ /* 0x000fe2000ff1e0ff */
[C---:B------:R-:W-:Y:S01]  /*0570*/  IMAD.WIDE.U32 R18, R3.reuse, 0x10, R18 ;  /* 0x0000001003127825 */ /* 0x040fe200078e0012 */
[----:B------:R-:W-:-:S02]  /*0580*/  LEA R6, R3, R6, 0x4 ;  /* 0x0000000603067211 */ /* 0x000fc400078e20ff */
[----:B------:R-:W-:Y:S01]  /*0590*/  IADD3.X R21, PT, PT, RZ, UR7, RZ, P0, !PT ;  /* 0x00000007ff157c10 */ /* 0x000fe200087fe4ff */
[----:B------:R-:W-:Y:S01]  /*05a0*/  IMAD R4, R3, 0x10, R4 ;  /* 0x0000001003047824 */ /* 0x000fe200078e0204 */
[----:B------:R-:W-:Y:S01]  /*05b0*/  ISETP.NE.AND P0, PT, R13, RZ, PT ;  /* 0x000000ff0d00720c */ /* 0x000fe20003f05270 */
[C---:B------:R-:W-:Y:S01]  /*05c0*/  IMAD R8, R3.reuse, 0x10, R8 ;  /* 0x0000001003087824 */ /* 0x040fe200078e0208 */
[C---:B------:R-:W-:Y:S01]  /*05d0*/  LEA R12, R3.reuse, R12, 0x4 ;  /* 0x0000000c030c7211 */ /* 0x040fe200078e20ff */
[C---:B------:R-:W-:Y:S01]  /*05e0*/  IMAD R10, R3.reuse, 0x10, R10 ;  /* 0x00000010030a7824 */ /* 0x040fe200078e020a */
[C---:B------:R-:W-:Y:S01]  /*05f0*/  LEA R26, R3.reuse, R26, 0x4 ;  /* 0x0000001a031a7211 */ /* 0x040fe200078e20ff */
[C---:B------:R-:W-:Y:S01]  /*0600*/  IMAD R14, R3.reuse, 0x10, R14 ;  /* 0x00000010030e7824 */ /* 0x040fe200078e020e */
[C---:B------:R-:W-:Y:S01]  /*0610*/  LEA R9, R3.reuse, R9, 0x4 ;  /* 0x0000000903097211 */ /* 0x040fe200078e20ff */
[C---:B------:R-:W-:Y:S01]  /*0620*/  IMAD R24, R3.reuse, 0x10, R24 ;  /* 0x0000001003187824 */ /* 0x040fe200078e0218 */
[C---:B------:R-:W-:Y:S01]  /*0630*/  LEA R25, R3.reuse, R25, 0x4 ;  /* 0x0000001903197211 */ /* 0x040fe200078e20ff */
[----:B------:R-:W-:-:S02]  /*0640*/  IMAD R28, R3, 0x10, R28 ;  /* 0x00000010031c7824 */ /* 0x000fc400078e021c */
[C---:B------:R-:W-:Y:S02]  /*0650*/  IMAD R7, R3.reuse, 0x10, R7 ;  /* 0x0000001003077824 */ /* 0x040fe400078e0207 */
[C---:B------:R-:W-:Y:S02]  /*0660*/  IMAD R11, R3.reuse, 0x10, R11 ;  /* 0x00000010030b7824 */ /* 0x040fe400078e020b */
[C---:B------:R-:W-:Y:S02]  /*0670*/  IMAD R15, R3.reuse, 0x10, R15 ;  /* 0x00000010030f7824 */ /* 0x040fe400078e020f */
[----:B------:R-:W-:Y:S01]  /*0680*/  IMAD R27, R3, 0x10, R27 ;  /* 0x00000010031b7824 */ /* 0x000fe200078e021b */
[----:B--2---:R0:W-:Y:S01]  /*0690*/  STG.E.U8 desc[UR4][R20.64], R29 ;  /* 0x0000001d14007986 */ /* 0x0041e2000c101104 */
[----:B------:R-:W-:Y:S05]  /*06a0*/  @P0 BRA `(.L_x_1) ;  /* 0xfffffff800dc0947 */ /* 0x000fea000383ffff */
.L_x_0:
[----:B------:R-:W-:-:S13]  /*06b0*/  LOP3.LUT P0, R4, R0, 0xf, RZ, 0xc0, !PT ;  /* 0x0000000f00047812 */ /* 0x000fda000780c0ff */
[----:B------:R-:W-:Y:S05]  /*06c0*/  @!P0 EXIT ;  /* 0x000000000000894d */ /* 0x000fea0003800000 */
[----:B------:R-:W-:Y:S02]  /*06d0*/  ISETP.GE.U32.AND P1, PT, R4, 0x8, PT ;  /* 0x000000080400780c */ /* 0x000fe40003f26070 */
[----:B------:R-:W-:-:S04]  /*06e0*/  LOP3.LUT R18, R0, 0x7, RZ, 0xc0, !PT ;  /* 0x0000000700127812 */ /* 0x000fc800078ec0ff */
[----:B------:R-:W-:-:S07]  /*06f0*/  ISETP.NE.AND P0, PT, R18, RZ, PT ;  /* 0x000000ff1200720c */ /* 0x000fce0003f05270 */
[----:B------:R-:W-:Y:S06]  /*0700*/  @!P1 BRA `(.L_x_2) ;  /* 0x0000000000989947 */ /* 0x000fec0003800000 */
[----:B------:R-:W2:Y:S01]  /*0710*/  LDG.E.U8 R15, desc[UR4][R16.64] ;  /* 0x00000004100f7981 */ /* 0x000ea2000c1e1100 */
[----:B------:R-:W3:Y:S01]  /*0720*/  LDCU.64 UR6, c[0x0][0x388] ;  /* 0x00007100ff0677ac */ /* 0x000ee20008000a00 */
[----:B-1----:R-:W-:-:S04]  /*0730*/  IMAD R6, R5, R3, R2 ;  /* 0x0000000305067224 */ /* 0x002fc800078e0202 */
[C---:B------:R-:W-:Y:S01]  /*0740*/  IMAD.IADD R4, R6.reuse, 0x1, R3 ;  /* 0x0000000106047824 */ /* 0x040fe200078e0203 */
[----:B---3--:R-:W-:-:S04]  /*0750*/  IADD3 R6, P1, PT, R6, UR6, RZ ;  /* 0x0000000606067c10 */ /* 0x008fc8000ff3e0ff */
[----:B------:R-:W-:Y:S02]  /*0760*/  IADD3 R8, P2, PT, R4, UR6, RZ ;  /* 0x0000000604087c10 */ /* 0x000fe4000ff5e0ff */
[----:B------:R-:W-:-:S03]  /*0770*/  IADD3.X R7, PT, PT, RZ, UR7, RZ, P1, !PT ;  /* 0x00000007ff077c10 */ /* 0x000fc60008ffe4ff */
[----:B------:R-:W-:Y:S02]  /*0780*/  IMAD.X R9, RZ, RZ, UR7, P2 ;  /* 0x00000007ff097e24 */ /* 0x000fe400090e06ff */
[----:B--2---:R1:W-:Y:S04]  /*0790*/  STG.E.U8 desc[UR4][R6.64], R15 ;  /* 0x0000000f06007986 */ /* 0x0043e8000c101104 */
[----:B------:R2:W-:Y:S04]  /*07a0*/  STG.E.U8 desc[UR4][R8.64], R15 ;  /* 0x0000000f08007986 */ /* 0x0005e8000c101104 */
[----:B------:R-:W3:Y:S01]  /*07b0*/  LDG.E.U8 R19, desc[UR4][R16.64] ;  /* 0x0000000410137981 */ /* 0x000ee2000c1e1100 */
[----:B------:R-:W-:-:S05]  /*07c0*/  IMAD.IADD R4, R4, 0x1, R3 ;  /* 0x0000000104047824 */ /* 0x000fca00078e0203 */
[C---:B------:R-:W-:Y:S02]  /*07d0*/  IADD3 R14, PT, PT, R4.reuse, R3, RZ ;  /* 0x00000003040e7210 */ /* 0x040fe40007ffe0ff */
[----:B------:R-:W-:Y:S02]  /*07e0*/  IADD3 R10, P1, PT, R4, UR6, RZ ;  /* 0x00000006040a7c10 */ /* 0x000fe4000ff3e0ff */
[----:B------:R-:W-:-:S03]  /*07f0*/  IADD3 R12, P2, PT, R14, UR6, RZ ;  /* 0x000000060e0c7c10 */ /* 0x000fc6000ff5e0ff */
[----:B------:R-:W-:Y:S02]  /*0800*/  IMAD.X R11, RZ, RZ, UR7, P1 ;  /* 0x00000007ff0b7e24 */ /* 0x000fe400088e06ff */
[----:B------:R-:W-:Y:S01]  /*0810*/  IMAD.X R13, RZ, RZ, UR7, P2 ;  /* 0x00000007ff0d7e24 */ /* 0x000fe200090e06ff */
[----:B-1----:R-:W-:Y:S02]  /*0820*/  IADD3 R6, PT, PT, R14, R3, RZ ;  /* 0x000000030e067210 */ /* 0x002fe40007ffe0ff */
[----:B---3--:R-:W-:Y:S04]  /*0830*/  STG.E.U8 desc[UR4][R10.64], R19 ;  /* 0x000000130a007986 */ /* 0x008fe8000c101104 */
[----:B------:R1:W-:Y:S04]  /*0840*/  STG.E.U8 desc[UR4][R12.64], R19 ;  /* 0x000000130c007986 */ /* 0x0003e8000c101104 */
[----:B0-----:R-:W3:Y:S01]  /*0850*/  LDG.E.U8 R21, desc[UR4][R16.64] ;  /* 0x0000000410157981 */ /* 0x001ee2000c1e1100 */
[C---:B------:R-:W-:Y:S01]  /*0860*/  IMAD.IADD R4, R6.reuse, 0x1, R3 ;  /* 0x0000000106047824 */ /* 0x040fe200078e0203 */
[----:B------:R-:W-:-:S04]  /*0870*/  IADD3 R6, P1, PT, R6, UR6, RZ ;  /* 0x0000000606067c10 */ /* 0x000fc8000ff3e0ff */
[----:B--2---:R-:W-:Y:S01]  /*0880*/  IADD3 R8, P2, PT, R4, UR6, RZ ;  /* 0x0000000604087c10 */ /* 0x004fe2000ff5e0ff */
[----:B------:R-:W-:-:S03]  /*0890*/  IMAD.X R7, RZ, RZ, UR7, P1 ;  /* 0x00000007ff077e24 */ /* 0x000fc600088e06ff */
[----:B------:R-:W-:Y:S01]  /*08a0*/  IADD3.X R9, PT, PT, RZ, UR7, RZ, P2, !PT ;  /* 0x00000007ff097c10 */ /* 0x000fe200097fe4ff */
[--C-:B------:R-:W-:Y:S01]  /*08b0*/  IMAD.IADD R4, R4, 0x1, R3.reuse ;  /* 0x0000000104047824 */ /* 0x100fe200078e0203 */
[----:B---3--:R2:W-:Y:S04]  /*08c0*/  STG.E.U8 desc[UR4][R6.64], R21 ;  /* 0x0000001506007986 */ /* 0x0085e8000c101104 */
[----:B------:R2:W-:Y:S04]  /*08d0*/  STG.E.U8 desc[UR4][R8.64], R21 ;  /* 0x0000001508007986 */ /* 0x0005e8000c101104 */
[----:B------:R-:W3:Y:S01]  /*08e0*/  LDG.E.U8 R15, desc[UR4][R16.64] ;  /* 0x00000004100f7981 */ /* 0x000ee2000c1e1100 */
[C---:B-1----:R-:W-:Y:S01]  /*08f0*/  IMAD.IADD R12, R4.reuse, 0x1, R3 ;  /* 0x00000001040c7824 */ /* 0x042fe200078e0203 */
[----:B------:R-:W-:Y:S01]  /*0900*/  IADD3 R10, P1, PT, R4, UR6, RZ ;  /* 0x00000006040a7c10 */ /* 0x000fe2000ff3e0ff */
[----:B------:R-:W-:-:S03]  /*0910*/  VIADD R5, R5, 0x8 ;  /* 0x0000000805057836 */ /* 0x000fc60000000000 */
[----:B------:R-:W-:Y:S02]  /*0920*/  IADD3 R12, P2, PT, R12, UR6, RZ ;  /* 0x000000060c0c7c10 */ /* 0x000fe4000ff5e0ff */
[----:B------:R-:W-:-:S03]  /*0930*/  IADD3.X R11, PT, PT, RZ, UR7, RZ, P1, !PT ;  /* 0x00000007ff0b7c10 */ /* 0x000fc60008ffe4ff */
[----:B------:R-:W-:Y:S02]  /*0940*/  IMAD.X R13, RZ, RZ, UR7, P2 ;  /* 0x00000007ff0d7e24 */ /* 0x000fe400090e06ff */
[----:B---3--:R2:W-:Y:S04]  /*0950*/  STG.E.U8 desc[UR4][R10.64], R15 ;  /* 0x0000000f0a007986 */ /* 0x0085e8000c101104 */
[----:B------:R2:W-:Y:S02]  /*0960*/  STG.E.U8 desc[UR4][R12.64], R15 ;  /* 0x0000000f0c007986 */ /* 0x0005e4000c101104 */
.L_x_2:
[----:B------:R-:W-:Y:S05]  /*0970*/  @!P0 EXIT ;  /* 0x000000000000894d */ /* 0x000fea0003800000 */
[----:B------:R-:W-:Y:S02]  /*0980*/  ISETP.GE.U32.AND P1, PT, R18, 0x4, PT ;  /* 0x000000041200780c */ /* 0x000fe40003f26070 */
[----:B------:R-:W-:-:S04]  /*0990*/  LOP3.LUT R0, R0, 0x3, RZ, 0xc0, !PT ;  /* 0x0000000300007812 */ /* 0x000fc800078ec0ff */
[----:B------:R-:W-:-:S07]  /*09a0*/  ISETP.NE.AND P0, PT, R0, RZ, PT ;  /* 0x000000ff0000720c */ /* 0x000fce0003f05270 */
[----:B------:R-:W-:Y:S06]  /*09b0*/  @!P1 BRA `(.L_x_3) ;  /* 0x0000000000509947 */ /* 0x000fec0003800000 */
[----:B--2---:R-:W2:Y:S01]  /*09c0*/  LDG.E.U8 R15, desc[UR4][R16.64] ;  /* 0x00000004100f7981 */ /* 0x004ea2000c1e1100 */
[----:B------:R-:W3:Y:S01]  /*09d0*/  LDCU.64 UR6, c[0x0][0x388] ;  /* 0x00007100ff0677ac */ /* 0x000ee20008000a00 */
[----:B-1----:R-:W-:-:S05]  /*09e0*/  IMAD R6, R5, R3, R2 ;  /* 0x0000000305067224 */ /* 0x002fca00078e0202 */
[C---:B------:R-:W-:Y:S02]  /*09f0*/  IADD3 R4, PT, PT, R6.reuse, R3, RZ ;  /* 0x0000000306047210 */ /* 0x040fe40007ffe0ff */
[----:B---3--:R-:W-:Y:S02]  /*0a00*/  IADD3 R6, P1, PT, R6, UR6, RZ ;  /* 0x0000000606067c10 */ /* 0x008fe4000ff3e0ff */
[----:B------:R-:W-:-:S03]  /*0a10*/  IADD3 R8, P2, PT, R4, UR6, RZ ;  /* 0x0000000604087c10 */ /* 0x000fc6000ff5e0ff */
[----:B------:R-:W-:Y:S02]  /*0a20*/  IMAD.X R7, RZ, RZ, UR7, P1 ;  /* 0x00000007ff077e24 */ /* 0x000fe400088e06ff */
[----:B------:R-:W-:-:S03]  /*0a30*/  IMAD.X R9, RZ, RZ, UR7, P2 ;  /* 0x00000007ff097e24 */ /* 0x000fc600090e06ff */
[----:B--2---:R3:W-:Y:S04]  /*0a40*/  STG.E.U8 desc[UR4][R6.64], R15 ;  /* 0x0000000f06007986 */ /* 0x0047e8000c101104 */
[----:B------:R3:W-:Y:S04]  /*0a50*/  STG.E.U8 desc[UR4][R8.64], R15 ;  /* 0x0000000f08007986 */ /* 0x0007e8000c101104 */
[----:B------:R-:W2:Y:S01]  /*0a60*/  LDG.E.U8 R19, desc[UR4][R16.64] ;  /* 0x0000000410137981 */ /* 0x000ea2000c1e1100 */
[----:B------:R-:W-:Y:S01]  /*0a70*/  IADD3 R4, PT, PT, R4, R3, RZ ;  /* 0x0000000304047210 */ /* 0x000fe20007ffe0ff */
[----:B------:R-:W-:-:S03]  /*0a80*/  VIADD R5, R5, 0x4 ;  /* 0x0000000405057836 */ /* 0x000fc60000000000 */
[C---:B------:R-:W-:Y:S01]  /*0a90*/  IADD3 R10, P1, PT, R4.reuse, UR6, RZ ;  /* 0x00000006040a7c10 */ /* 0x040fe2000ff3e0ff */
[----:B------:R-:W-:-:S04]  /*0aa0*/  IMAD.IADD R12, R4, 0x1, R3 ;  /* 0x00000001040c7824 */ /* 0x000fc800078e0203 */
[----:B------:R-:W-:Y:S01]  /*0ab0*/  IMAD.X R11, RZ, RZ, UR7, P1 ;  /* 0x00000007ff0b7e24 */ /* 0x000fe200088e06ff */
[----:B------:R-:W-:-:S04]  /*0ac0*/  IADD3 R12, P2, PT, R12, UR6, RZ ;  /* 0x000000060c0c7c10 */ /* 0x000fc8000ff5e0ff */
[----:B------:R-:W-:Y:S01]  /*0ad0*/  IADD3.X R13, PT, PT, RZ, UR7, RZ, P2, !PT ;  /* 0x00000007ff0d7c10 */ /* 0x000fe200097fe4ff */
[----:B--2---:R3:W-:Y:S04]  /*0ae0*/  STG.E.U8 desc[UR4][R10.64], R19 ;  /* 0x000000130a007986 */ /* 0x0047e8000c101104 */
[----:B------:R3:W-:Y:S04]  /*0af0*/  STG.E.U8 desc[UR4][R12.64], R19 ;  /* 0x000000130c007986 */ /* 0x0007e8000c101104 */
.L_x_3:
[----:B------:R-:W-:Y:S05]  /*0b00*/  @!P0 EXIT ;  /* 0x000000000000894d */ /* 0x000fea0003800000 */
[----:B------:R4:W5:Y:S01]  /*0b10*/  LDG.E.U8 R17, desc[UR4][R16.64] ;  /* 0x0000000410117981 */ /* 0x000962000c1e1100 */
[----:B------:R-:W0:Y:S01]  /*0b20*/  LDCU.64 UR6, c[0x0][0x388] ;  /* 0x00007100ff0677ac */ /* 0x000e220008000a00 */
[----:B-1----:R-:W-:Y:S02]  /*0b30*/  IMAD R2, R3, R5, R2 ;  /* 0x0000000503027224 */ /* 0x002fe400078e0202 */
[----:B------:R-:W-:-:S03]  /*0b40*/  IMAD.MOV R0, RZ, RZ, -R0 ;  /* 0x000000ffff007224 */ /* 0x000fc600078e0a00 */
[----:B0-----:R-:W-:-:S04]  /*0b50*/  IADD3 R2, P0, PT, R2, UR6, RZ ;  /* 0x0000000602027c10 */ /* 0x001fc8000ff1e0ff */
[----:B--234-:R-:W-:-:S09]  /*0b60*/  IADD3.X R7, PT, PT, RZ, UR7, RZ, P0, !PT ;  /* 0x00000007ff077c10 */ /* 0x01cfd200087fe4ff */
.L_x_4:
[----:B------:R-:W-:Y:S01]  /*0b70*/  IADD3 R0, PT, PT, R0, 0x1, RZ ;  /* 0x0000000100007810 */ /* 0x000fe20007ffe0ff */
[----:B0-----:R-:W-:Y:S01]  /*0b80*/  IMAD.MOV.U32 R4, RZ, RZ, R2 ;  /* 0x000000ffff047224 */ /* 0x001fe200078e0002 */
[----:B------:R-:W-:Y:S01]  /*0b90*/  IADD3 R2, P1, PT, R3, R2, RZ ;  /* 0x0000000203027210 */ /* 0x000fe20007f3e0ff */
[----:B------:R-:W-:Y:S01]  /*0ba0*/  IMAD.MOV.U32 R5, RZ, RZ, R7 ;  /* 0x000000ffff057224 */ /* 0x000fe200078e0007 */
[----:B------:R-:W-:-:S03]  /*0bb0*/  ISETP.NE.AND P0, PT, R0, RZ, PT ;  /* 0x000000ff0000720c */ /* 0x000fc60003f05270 */
[----:B------:R-:W-:Y:S01]  /*0bc0*/  IMAD.X R7, RZ, RZ, R7, P1 ;  /* 0x000000ffff077224 */ /* 0x000fe200008e0607 */
[----:B-----5:R0:W-:Y:S09]  /*0bd0*/  STG.E.U8 desc[UR4][R4.64], R17 ;  /* 0x0000001104007986 */ /* 0x0201f2000c101104 */
[----:B------:R-:W-:Y:S05]  /*0be0*/  @P0 BRA `(.L_x_4) ;  /* 0xfffffffc00e00947 */ /* 0x000fea000383ffff */
[----:B------:R-:W-:Y:S05]  /*0bf0*/  EXIT ;  /* 0x000000000000794d */ /* 0x000fea0003800000 */
.L_x_5:
[----:B------:R-:W-:-:S00]  /*0c00*/  BRA `(.L_x_5) ;  /* 0xfffffffc00fc7947 */ /* 0x000fc0000383ffff */
[----:B------:R-:W-:-:S00]  /*0c10*/  NOP ;  /* 0x0000000000007918 */ /* 0x000fc00000000000 */
        /* <DEDUP_REMOVED lines=14> */
.L_x_6:


//--------------------- .nv.shared.reserved.0     --------------------------
	.section	.nv.shared.reserved.0,"aw",@nobits
	.weak		__nv_reservedSMEM_offset_0_alias
	.size		__nv_reservedSMEM_offset_0_alias, 0, 64
	.other		__nv_reservedSMEM_offset_0_alias,@"STO_CUDA_RESERVED_SHARED STV_DEFAULT"
__nv_reservedSMEM_offset_0_alias:
	.zero		0
	.zero		64


//--------------------- .nv.constant0._Z10repeatcharPcS_i --------------------------
	.section	.nv.constant0._Z10repeatcharPcS_i,"a",@progbits
	.sectionflags	@""
	.align	4
.nv.constant0._Z10repeatcharPcS_i:
	.zero		916


//--------------------- SYMBOLS --------------------------

	.type		.nv.reservedSmem.offset0,@object
	.size		.nv.reservedSmem.offset0,0x4
